//
// Generated by NVIDIA NVVM Compiler
//
// Compiler Build ID: CL-36424714
// Cuda compilation tools, release 13.0, V13.0.88
// Based on NVVM 20.0.0
//

.version 9.0
.target sm_100
.address_size 64

	// .globl	_Z9matrixAddPiS_S_i

.visible .entry _Z9matrixAddPiS_S_i(
	.param .u64 .ptr .align 1 _Z9matrixAddPiS_S_i_param_0,
	.param .u64 .ptr .align 1 _Z9matrixAddPiS_S_i_param_1,
	.param .u64 .ptr .align 1 _Z9matrixAddPiS_S_i_param_2,
	.param .u32 _Z9matrixAddPiS_S_i_param_3
)
{
	.reg .pred 	%p<2>;
	.reg .b32 	%r<17>;
	.reg .b64 	%rd<11>;

	ld.param.u64 	%rd1, [_Z9matrixAddPiS_S_i_param_0];
	ld.param.u64 	%rd2, [_Z9matrixAddPiS_S_i_param_1];
	ld.param.u64 	%rd3, [_Z9matrixAddPiS_S_i_param_2];
	ld.param.u32 	%r4, [_Z9matrixAddPiS_S_i_param_3];
	mov.u32 	%r5, %ctaid.x;
	mov.u32 	%r6, %ntid.x;
	mov.u32 	%r7, %tid.x;
	mad.lo.s32 	%r1, %r5, %r6, %r7;
	mov.u32 	%r8, %ctaid.y;
	mov.u32 	%r9, %ntid.y;
	mov.u32 	%r10, %tid.y;
	mad.lo.s32 	%r11, %r8, %r9, %r10;
	max.s32 	%r12, %r1, %r11;
	setp.ge.s32 	%p1, %r12, %r4;
	@%p1 bra 	$L__BB0_2;
	cvta.to.global.u64 	%rd4, %rd1;
	cvta.to.global.u64 	%rd5, %rd2;
	cvta.to.global.u64 	%rd6, %rd3;
	mad.lo.s32 	%r13, %r4, %r11, %r1;
	mul.wide.s32 	%rd7, %r13, 4;
	add.s64 	%rd8, %rd4, %rd7;
	ld.global.u32 	%r14, [%rd8];
	add.s64 	%rd9, %rd5, %rd7;
	ld.global.u32 	%r15, [%rd9];
	add.s32 	%r16, %r15, %r14;
	add.s64 	%rd10, %rd6, %rd7;
	st.global.u32 	[%rd10], %r16;
$L__BB0_2:
	ret;

}


// ===== COMPILED SASS (sm_100) =====

	.target	sm_100

	.elftype	@"ET_EXEC"


//--------------------- .note.nv.tkinfo           --------------------------
	.section	.note.nv.tkinfo,"",@"SHT_NOTE"
	.sectionflags	@"SHF_NOTE_NV_TKINFO"
	.tkinfo
        /*0018*/ 	.word	0x00000002
        /*0030*/ 	.string	""
        /*0030*/ 	.string	"ptxas"
        /*0030*/ 	.string	"Cuda compilation tools, release 13.0, V13.0.88"
        /*0030*/ 	.string	"Build cuda_13.0.r13.0/compiler.36424714_0"
        /*0030*/ 	.string	"-arch sm_100 -m 64 "



//--------------------- .note.nv.cuinfo           --------------------------
	.section	.note.nv.cuinfo,"",@"SHT_NOTE"
	.sectionflags	@"SHF_NOTE_NV_CUINFO"
        /*0018*/ 	.short	0x0002
        /*001a*/ 	.short	0x0064
        /*001c*/ 	.short	0x0082
	.zero		2


//--------------------- .nv.info                  --------------------------
	.section	.nv.info,"",@"SHT_CUDA_INFO"
	.align	4


	//----- nvinfo : EIATTR_REGCOUNT
	.align		4
        /*0000*/ 	.byte	0x04, 0x2f
        /*0002*/ 	.short	(.L_1 - .L_0)
	.align		4
.L_0:
        /*0004*/ 	.word	index@(_Z9matrixAddPiS_S_i)
        /*0008*/ 	.word	0x0000000c


	//----- nvinfo : EIATTR_FRAME_SIZE
	.align		4
.L_1:
        /*000c*/ 	.byte	0x04, 0x11
        /*000e*/ 	.short	(.L_3 - .L_2)
	.align		4
.L_2:
        /*0010*/ 	.word	index@(_Z9matrixAddPiS_S_i)
        /*0014*/ 	.word	0x00000000


	//----- nvinfo : EIATTR_MIN_STACK_SIZE
	.align		4
.L_3:
        /*0018*/ 	.byte	0x04, 0x12
        /*001a*/ 	.short	(.L_5 - .L_4)
	.align		4
.L_4:
        /*001c*/ 	.word	index@(_Z9matrixAddPiS_S_i)
        /*0020*/ 	.word	0x00000000
.L_5:


//--------------------- .nv.compat                --------------------------
	.section	.nv.compat,"",@"SHT_CUDA_COMPAT_INFO"
	.align	4
        /*0000*/ 	.byte	0x02, 0x09, 0x00, 0x00, 0x02, 0x02, 0x01, 0x00, 0x02, 0x05, 0x05, 0x00, 0x03, 0x07, 0x01, 0x01
        /*0010*/ 	.byte	0x02, 0x03, 0x00, 0x00, 0x02, 0x06, 0x01, 0x00, 0x04, 0x0b, 0x08, 0x00, 0x09, 0x00, 0x00, 0x00
        /*0020*/ 	.byte	0x00, 0x00, 0x00, 0x00


//--------------------- .nv.info._Z9matrixAddPiS_S_i --------------------------
	.section	.nv.info._Z9matrixAddPiS_S_i,"",@"SHT_CUDA_INFO"
	.sectionflags	@""
	.align	4


	//----- nvinfo : EIATTR_CUDA_API_VERSION
	.align		4
        /*0000*/ 	.byte	0x04, 0x37
        /*0002*/ 	.short	(.L_7 - .L_6)
.L_6:
        /*0004*/ 	.word	0x00000082


	//----- nvinfo : EIATTR_KPARAM_INFO
	.align		4
.L_7:
        /*0008*/ 	.byte	0x04, 0x17
        /*000a*/ 	.short	(.L_9 - .L_8)
.L_8:
        /*000c*/ 	.word	0x00000000
        /*0010*/ 	.short	0x0003
        /*0012*/ 	.short	0x0018
        /*0014*/ 	.byte	0x00, 0xf0, 0x11, 0x00


	//----- nvinfo : EIATTR_KPARAM_INFO
	.align		4
.L_9:
        /*0018*/ 	.byte	0x04, 0x17
        /*001a*/ 	.short	(.L_11 - .L_10)
.L_10:
        /*001c*/ 	.word	0x00000000
        /*0020*/ 	.short	0x0002
        /*0022*/ 	.short	0x0010
        /*0024*/ 	.byte	0x00, 0xf5, 0x21, 0x00


	//----- nvinfo : EIATTR_KPARAM_INFO
	.align		4
.L_11:
        /*0028*/ 	.byte	0x04, 0x17
        /*002a*/ 	.short	(.L_13 - .L_12)
.L_12:
        /*002c*/ 	.word	0x00000000
        /*0030*/ 	.short	0x0001
        /*0032*/ 	.short	0x0008
        /*0034*/ 	.byte	0x00, 0xf5, 0x21, 0x00


	//----- nvinfo : EIATTR_KPARAM_INFO
	.align		4
.L_13:
        /*0038*/ 	.byte	0x04, 0x17
        /*003a*/ 	.short	(.L_15 - .L_14)
.L_14:
        /*003c*/ 	.word	0x00000000
        /*0040*/ 	.short	0x0000
        /*0042*/ 	.short	0x0000
        /*0044*/ 	.byte	0x00, 0xf5, 0x21, 0x00


	//----- nvinfo : EIATTR_SPARSE_MMA_MASK
	.align		4
.L_15:
        /*0048*/ 	.byte	0x03, 0x50
        /*004a*/ 	.short	0x0000


	//----- nvinfo : EIATTR_MAXREG_COUNT
	.align		4
        /*004c*/ 	.byte	0x03, 0x1b
        /*004e*/ 	.short	0x00ff


	//----- nvinfo : EIATTR_MERCURY_ISA_VERSION
	.align		4
        /*0050*/ 	.byte	0x03, 0x5f
        /*0052*/ 	.short	0x0101


	//----- nvinfo : EIATTR_VRC_CTA_INIT_COUNT
	.align		4
        /*0054*/ 	.byte	0x02, 0x4a
	.zero		1
	.zero		1


	//----- nvinfo : EIATTR_EXIT_INSTR_OFFSETS
	.align		4
        /*0058*/ 	.byte	0x04, 0x1c
        /*005a*/ 	.short	(.L_17 - .L_16)


	//   ....[0]....
.L_16:
        /*005c*/ 	.word	0x000000c0


	//   ....[1]....
        /*0060*/ 	.word	0x00000190


	//----- nvinfo : EIATTR_CBANK_PARAM_SIZE
	.align		4
.L_17:
        /*0064*/ 	.byte	0x03, 0x19
        /*0066*/ 	.short	0x001c


	//----- nvinfo : EIATTR_PARAM_CBANK
	.align		4
        /*0068*/ 	.byte	0x04, 0x0a
        /*006a*/ 	.short	(.L_19 - .L_18)
	.align		4
.L_18:
        /*006c*/ 	.word	index@(.nv.constant0._Z9matrixAddPiS_S_i)
        /*0070*/ 	.short	0x0380
        /*0072*/ 	.short	0x001c


	//----- nvinfo : EIATTR_SW_WAR
	.align		4
.L_19:
        /*0074*/ 	.byte	0x04, 0x36
        /*0076*/ 	.short	(.L_21 - .L_20)
.L_20:
        /*0078*/ 	.word	0x00000008
.L_21:


//--------------------- .nv.callgraph             --------------------------
	.section	.nv.callgraph,"",@"SHT_CUDA_CALLGRAPH"
	.align	4
	.sectionentsize	8
	.align		4
        /*0000*/ 	.word	0x00000000
	.align		4
        /*0004*/ 	.word	0xffffffff
	.align		4
        /*0008*/ 	.word	0x00000000
	.align		4
        /*000c*/ 	.word	0xfffffffe
	.align		4
        /*0010*/ 	.word	0x00000000
	.align		4
        /*0014*/ 	.word	0xfffffffd
	.align		4
        /*0018*/ 	.word	0x00000000
	.align		4
        /*001c*/ 	.word	0xfffffffc


//--------------------- .text._Z9matrixAddPiS_S_i --------------------------
	.section	.text._Z9matrixAddPiS_S_i,"ax",@progbits
	.align	128
        .global         _Z9matrixAddPiS_S_i
        .type           _Z9matrixAddPiS_S_i,@function
        .size           _Z9matrixAddPiS_S_i,(.L_x_1 - _Z9matrixAddPiS_S_i)
        .other          _Z9matrixAddPiS_S_i,@"STO_CUDA_ENTRY STV_DEFAULT"
_Z9matrixAddPiS_S_i:
.text._Z9matrixAddPiS_S_i:
[----:B------:R-:W-:Y:S01]  /*0000*/  LDC R1, c[0x0][0x37c] ;  /* 0x0000df00ff017b82 */ /* 0x000fe20000000800 */
[----:B------:R-:W0:Y:S07]  /*0010*/  S2R R3, SR_TID.X ;  /* 0x0000000000037919 */ /* 0x000e2e0000002100 */
[----:B------:R-:W0:Y:S01]  /*0020*/  LDC R0, c[0x0][0x360] ;  /* 0x0000d800ff007b82 */ /* 0x000e220000000800 */
[----:B------:R-:W1:Y:S01]  /*0030*/  LDCU UR6, c[0x0][0x398] ;  /* 0x00007300ff0677ac */ /* 0x000e620008000800 */
[----:B------:R-:W2:Y:S06]  /*0040*/  S2R R2, SR_TID.Y ;  /* 0x0000000000027919 */ /* 0x000eac0000002200 */
[----:B------:R-:W0:Y:S08]  /*0050*/  S2UR UR4, SR_CTAID.X ;  /* 0x00000000000479c3 */ /* 0x000e300000002500 */
[----:B------:R-:W2:Y:S08]  /*0060*/  S2UR UR5, SR_CTAID.Y ;  /* 0x00000000000579c3 */ /* 0x000eb00000002600 */
[----:B------:R-:W2:Y:S01]  /*0070*/  LDC R7, c[0x0][0x364] ;  /* 0x0000d900ff077b82 */ /* 0x000ea20000000800 */
[----:B0-----:R-:W-:-:S02]  /*0080*/  IMAD R0, R0, UR4, R3 ;  /* 0x0000000400007c24 */ /* 0x001fc4000f8e0203 */
[----:B--2---:R-:W-:-:S05]  /*0090*/  IMAD R7, R7, UR5, R2 ;  /* 0x0000000507077c24 */ /* 0x004fca000f8e0202 */
[----:B------:R-:W-:-:S04]  /*00a0*/  VIMNMX R2, PT, PT, R0, R7, !PT ;  /* 0x0000000700027248 */ /* 0x000fc80007fe0100 */
[----:B-1----:R-:W-:-:S13]  /*00b0*/  ISETP.GE.AND P0, PT, R2, UR6, PT ;  /* 0x0000000602007c0c */ /* 0x002fda000bf06270 */
[----:B------:R-:W-:Y:S05]  /*00c0*/  @P0 EXIT ;  /* 0x000000000000094d */ /* 0x000fea0003800000 */
[----:B------:R-:W0:Y:S01]  /*00d0*/  LDC.64 R2, c[0x0][0x380] ;  /* 0x0000e000ff027b82 */ /* 0x000e220000000a00 */
[----:B------:R-:W1:Y:S01]  /*00e0*/  LDCU.64 UR4, c[0x0][0x358] ;  /* 0x00006b00ff0477ac */ /* 0x000e620008000a00 */
[----:B------:R-:W-:-:S06]  /*00f0*/  IMAD R9, R7, UR6, R0 ;  /* 0x0000000607097c24 */ /* 0x000fcc000f8e0200 */
[----:B------:R-:W2:Y:S08]  /*0100*/  LDC.64 R4, c[0x0][0x388] ;  /* 0x0000e200ff047b82 */ /* 0x000eb00000000a00 */
[----:B------:R-:W3:Y:S01]  /*0110*/  LDC.64 R6, c[0x0][0x390] ;  /* 0x0000e400ff067b82 */ /* 0x000ee20000000a00 */
[----:B0-----:R-:W-:-:S06]  /*0120*/  IMAD.WIDE R2, R9, 0x4, R2 ;  /* 0x0000000409027825 */ /* 0x001fcc00078e0202 */
[----:B-1----:R-:W4:Y:S01]  /*0130*/  LDG.E R2, desc[UR4][R2.64] ;  /* 0x0000000402027981 */ /* 0x002f22000c1e1900 */
[----:B--2---:R-:W-:-:S06]  /*0140*/  IMAD.WIDE R4, R9, 0x4, R4 ;  /* 0x0000000409047825 */ /* 0x004fcc00078e0204 */
[----:B------:R-:W4:Y:S01]  /*0150*/  LDG.E R5, desc[UR4][R4.64] ;  /* 0x0000000404057981 */ /* 0x000f22000c1e1900 */
[----:B---3--:R-:W-:Y:S01]  /*0160*/  IMAD.WIDE R6, R9, 0x4, R6 ;  /* 0x0000000409067825 */ /* 0x008fe200078e0206 */
[----:B----4-:R-:W-:-:S05]  /*0170*/  IADD3 R9, PT, PT, R2, R5, RZ ;  /* 0x0000000502097210 */ /* 0x010fca0007ffe0ff */
[----:B------:R-:W-:Y:S01]  /*0180*/  STG.E desc[UR4][R6.64], R9 ;  /* 0x0000000906007986 */ /* 0x000fe2000c101904 */
[----:B------:R-:W-:Y:S05]  /*0190*/  EXIT ;  /* 0x000000000000794d */ /* 0x000fea0003800000 */
.L_x_0:
[----:B------:R-:W-:-:S00]  /*01a0*/  BRA `(.L_x_0) ;  /* 0xfffffffc00fc7947 */ /* 0x000fc0000383ffff */
[----:B------:R-:W-:-:S00]  /*01b0*/  NOP ;  /* 0x0000000000007918 */ /* 0x000fc00000000000 */
        /* <DEDUP_REMOVED lines=12> */
.L_x_1:


//--------------------- .nv.shared.reserved.0     --------------------------
	.section	.nv.shared.reserved.0,"aw",@nobits
	.weak		__nv_reservedSMEM_offset_0_alias
	.size		__nv_reservedSMEM_offset_0_alias, 0, 64
	.other		__nv_reservedSMEM_offset_0_alias,@"STO_CUDA_RESERVED_SHARED STV_DEFAULT"
__nv_reservedSMEM_offset_0_alias:
	.zero		0
	.zero		64


//--------------------- .nv.constant0._Z9matrixAddPiS_S_i --------------------------
	.section	.nv.constant0._Z9matrixAddPiS_S_i,"a",@progbits
	.sectionflags	@""
	.align	4
.nv.constant0._Z9matrixAddPiS_S_i:
	.zero		924


//--------------------- SYMBOLS --------------------------

	.type		.nv.reservedSmem.offset0,@object
	.size		.nv.reservedSmem.offset0,0x4
